	.headerflags	@"EF_CUDA_TEXMODE_UNIFIED EF_CUDA_64BIT_ADDRESS EF_CUDA_ACCELERATORS EF_CUDA_SM90 EF_CUDA_VIRTUAL_SM(EF_CUDA_SM90)"
	.elftype	@"ET_EXEC"


//--------------------- .nv.info                  --------------------------
	.section	.nv.info,"",@"SHT_CUDA_INFO"
	.align	4


	//----- nvinfo : EIATTR_REGCOUNT
	.align		4
        /*0000*/ 	.byte	0x04, 0x2f
        /*0002*/ 	.short	(.L_1 - .L_0)
	.align		4
.L_0:
        /*0004*/ 	.word	index@(triton_poi_fused_convolution_leaky_relu_18)
        /*0008*/ 	.word	0x0000000e


	//----- nvinfo : EIATTR_MIN_STACK_SIZE
	.align		4
.L_1:
        /*000c*/ 	.byte	0x04, 0x12
        /*000e*/ 	.short	(.L_3 - .L_2)
	.align		4
.L_2:
        /*0010*/ 	.word	index@(triton_poi_fused_convolution_leaky_relu_18)
        /*0014*/ 	.word	0x00000000


	//----- nvinfo : EIATTR_FRAME_SIZE
	.align		4
.L_3:
        /*0018*/ 	.byte	0x04, 0x11
        /*001a*/ 	.short	(.L_5 - .L_4)
	.align		4
.L_4:
        /*001c*/ 	.word	index@(triton_poi_fused_convolution_leaky_relu_18)
        /*0020*/ 	.word	0x00000000


	//----- nvinfo : EIATTR_MIN_STACK_SIZE
	.align		4
.L_5:
        /*0024*/ 	.byte	0x04, 0x12
        /*0026*/ 	.short	(.L_7 - .L_6)
	.align		4
.L_6:
        /*0028*/ 	.word	index@(triton_poi_fused_convolution_leaky_relu_18)
        /*002c*/ 	.word	0x00000000
.L_7:


//--------------------- .nv.info.triton_poi_fused_convolution_leaky_relu_18 --------------------------
	.section	.nv.info.triton_poi_fused_convolution_leaky_relu_18,"",@"SHT_CUDA_INFO"
	.sectionflags	@""
	.align	4


	//----- nvinfo : EIATTR_CUDA_API_VERSION
	.align		4
        /*0000*/ 	.byte	0x04, 0x37
        /*0002*/ 	.short	(.L_9 - .L_8)
.L_8:
        /*0004*/ 	.word	0x0000007c


	//----- nvinfo : EIATTR_KPARAM_INFO
	.align		4
.L_9:
        /*0008*/ 	.byte	0x04, 0x17
        /*000a*/ 	.short	(.L_11 - .L_10)
.L_10:
        /*000c*/ 	.word	0x00000000
        /*0010*/ 	.short	0x0003
        /*0012*/ 	.short	0x0018
        /*0014*/ 	.byte	0x00, 0xf0, 0x11, 0x00


	//----- nvinfo : EIATTR_KPARAM_INFO
	.align		4
.L_11:
        /*0018*/ 	.byte	0x04, 0x17
        /*001a*/ 	.short	(.L_13 - .L_12)
.L_12:
        /*001c*/ 	.word	0x00000000
        /*0020*/ 	.short	0x0002
        /*0022*/ 	.short	0x0010
        /*0024*/ 	.byte	0x00, 0xf4, 0x21, 0x00


	//----- nvinfo : EIATTR_KPARAM_INFO
	.align		4
.L_13:
        /*0028*/ 	.byte	0x04, 0x17
        /*002a*/ 	.short	(.L_15 - .L_14)
.L_14:
        /*002c*/ 	.word	0x00000000
        /*0030*/ 	.short	0x0001
        /*0032*/ 	.short	0x0008
        /*0034*/ 	.byte	0x00, 0xf4, 0x21, 0x00


	//----- nvinfo : EIATTR_KPARAM_INFO
	.align		4
.L_15:
        /*0038*/ 	.byte	0x04, 0x17
        /*003a*/ 	.short	(.L_17 - .L_16)
.L_16:
        /*003c*/ 	.word	0x00000000
        /*0040*/ 	.short	0x0000
        /*0042*/ 	.short	0x0000
        /*0044*/ 	.byte	0x00, 0xf4, 0x21, 0x00


	//----- nvinfo : EIATTR_SPARSE_MMA_MASK
	.align		4
.L_17:
        /*0048*/ 	.byte	0x03, 0x50
        /*004a*/ 	.short	0x0000


	//----- nvinfo : EIATTR_MAXREG_COUNT
	.align		4
        /*004c*/ 	.byte	0x03, 0x1b
        /*004e*/ 	.short	0x00ff


	//----- nvinfo : EIATTR_EXIT_INSTR_OFFSETS
	.align		4
        /*0050*/ 	.byte	0x04, 0x1c
        /*0052*/ 	.short	(.L_19 - .L_18)


	//   ....[0]....
.L_18:
        /*0054*/ 	.word	0x000001e0


	//   ....[1]....
        /*0058*/ 	.word	0x00000200


	//----- nvinfo : EIATTR_REQNTID
	.align		4
.L_19:
        /*005c*/ 	.byte	0x04, 0x10
        /*005e*/ 	.short	(.L_21 - .L_20)
.L_20:
        /*0060*/ 	.word	0x00000080
        /*0064*/ 	.word	0x00000001
        /*0068*/ 	.word	0x00000001


	//----- nvinfo : EIATTR_CBANK_PARAM_SIZE
	.align		4
.L_21:
        /*006c*/ 	.byte	0x03, 0x19
        /*006e*/ 	.short	0x001c


	//----- nvinfo : EIATTR_PARAM_CBANK
	.align		4
        /*0070*/ 	.byte	0x04, 0x0a
        /*0072*/ 	.short	(.L_23 - .L_22)
	.align		4
.L_22:
        /*0074*/ 	.word	index@(.nv.constant0.triton_poi_fused_convolution_leaky_relu_18)
        /*0078*/ 	.short	0x0210
        /*007a*/ 	.short	0x001c


	//----- nvinfo : EIATTR_SW_WAR
	.align		4
.L_23:
        /*007c*/ 	.byte	0x04, 0x36
        /*007e*/ 	.short	(.L_25 - .L_24)
.L_24:
        /*0080*/ 	.word	0x00000008
.L_25:


//--------------------- .nv.callgraph             --------------------------
	.section	.nv.callgraph,"",@"SHT_CUDA_CALLGRAPH"
	.align	4
	.sectionentsize	8
	.align		4
        /*0000*/ 	.word	0x00000000
	.align		4
        /*0004*/ 	.word	0xffffffff
	.align		4
        /*0008*/ 	.word	0x00000000
	.align		4
        /*000c*/ 	.word	0xfffffffe
	.align		4
        /*0010*/ 	.word	0x00000000
	.align		4
        /*0014*/ 	.word	0xfffffffd
	.align		4
        /*0018*/ 	.word	0x00000000
	.align		4
        /*001c*/ 	.word	0xfffffffc


//--------------------- .text.triton_poi_fused_convolution_leaky_relu_18 --------------------------
	.section	.text.triton_poi_fused_convolution_leaky_relu_18,"ax",@progbits
	.align	128
        .global         triton_poi_fused_convolution_leaky_relu_18
        .type           triton_poi_fused_convolution_leaky_relu_18,@function
        .size           triton_poi_fused_convolution_leaky_relu_18,(.L_x_1 - triton_poi_fused_convolution_leaky_relu_18)
        .other          triton_poi_fused_convolution_leaky_relu_18,@"STO_CUDA_ENTRY STV_DEFAULT"
triton_poi_fused_convolution_leaky_relu_18:
.text.triton_poi_fused_convolution_leaky_relu_18:
[----:B------:R-:W0:Y:S02]  /*0000*/  LDC R1, c[0x0][0x28] ;  /* 0x00000a00ff017b82 */ /* 0x000e240000000800 */
[----:B------:R-:W1:Y:S01]  /*0010*/  S2R R0, SR_TID.X ;  /* 0x0000000000007919 */ /* 0x000e620000002100 */
[----:B------:R-:W2:Y:S01]  /*0020*/  LDC.64 R4, c[0x0][0x218] ;  /* 0x00008600ff047b82 */ /* 0x000ea20000000a00 */
[----:B------:R-:W-:Y:S01]  /*0030*/  ULDC.64 UR4, c[0x0][0x208] ;  /* 0x0000820000047ab9 */ /* 0x000fe20000000a00 */
[----:B------:R-:W-:Y:S01]  /*0040*/  ULDC.64 UR6, c[0x0][0x220] ;  /* 0x0000880000067ab9 */ /* 0x000fe20000000a00 */
[----:B------:R-:W3:Y:S05]  /*0050*/  S2R R7, SR_CTAID.X ;  /* 0x0000000000077919 */ /* 0x000eea0000002500 */
[----:B------:R-:W4:Y:S01]  /*0060*/  LDC.64 R2, c[0x0][0x210] ;  /* 0x00008400ff027b82 */ /* 0x000f220000000a00 */
[----:B-1----:R-:W-:-:S05]  /*0070*/  LOP3.LUT R0, R0, 0x7f, RZ, 0xc0, !PT ;  /* 0x0000007f00007812 */ /* 0x002fca00078ec0ff */
[----:B---3--:R-:W-:-:S04]  /*0080*/  IMAD R7, R7, 0x80, R0 ;  /* 0x0000008007077824 */ /* 0x008fc800078e0200 */
[C---:B------:R-:W-:Y:S01]  /*0090*/  IMAD.HI R0, R7.reuse, 0x2e8ba2e9, RZ ;  /* 0x2e8ba2e907007827 */ /* 0x040fe200078e02ff */
[----:B------:R-:W-:-:S03]  /*00a0*/  ISETP.GE.AND P1, PT, R7, 0xb00, PT ;  /* 0x00000b000700780c */ /* 0x000fc60003f26270 */
[----:B----4-:R-:W-:Y:S01]  /*00b0*/  IMAD.WIDE R2, R7, 0x4, R2 ;  /* 0x0000000407027825 */ /* 0x010fe200078e0202 */
[----:B------:R-:W-:-:S04]  /*00c0*/  SHF.R.U32.HI R9, RZ, 0x1f, R0 ;  /* 0x0000001fff097819 */ /* 0x000fc80000011600 */
[----:B------:R-:W-:-:S04]  /*00d0*/  LEA.HI.SX32 R9, R0, R9, 0x1e ;  /* 0x0000000900097211 */ /* 0x000fc800078ff2ff */
[----:B------:R-:W-:-:S04]  /*00e0*/  SHF.R.S32.HI R0, RZ, 0x1f, R9 ;  /* 0x0000001fff007819 */ /* 0x000fc80000011409 */
[----:B------:R-:W-:-:S04]  /*00f0*/  LEA.HI R0, R0, R9, RZ, 0x5 ;  /* 0x0000000900007211 */ /* 0x000fc800078f28ff */
[----:B------:R-:W-:-:S05]  /*0100*/  LOP3.LUT R0, R0, 0xffffffe0, RZ, 0xc0, !PT ;  /* 0xffffffe000007812 */ /* 0x000fca00078ec0ff */
[----:B------:R-:W-:Y:S02]  /*0110*/  IMAD.IADD R9, R9, 0x1, -R0 ;  /* 0x0000000109097824 */ /* 0x000fe400078e0a00 */
[----:B------:R-:W-:Y:S02]  /*0120*/  IMAD.MOV.U32 R0, RZ, RZ, RZ ;  /* 0x000000ffff007224 */ /* 0x000fe400078e00ff */
[----:B--2---:R-:W-:-:S04]  /*0130*/  IMAD.WIDE R4, R9, 0x4, R4 ;  /* 0x0000000409047825 */ /* 0x004fc800078e0204 */
[----:B------:R-:W-:Y:S01]  /*0140*/  IMAD.MOV.U32 R9, RZ, RZ, RZ ;  /* 0x000000ffff097224 */ /* 0x000fe200078e00ff */
[----:B------:R-:W2:Y:S05]  /*0150*/  @!P1 LDG.E R0, desc[UR4][R2.64] ;  /* 0x0000000402009981 */ /* 0x000eaa000c1e1900 */
[----:B------:R-:W2:Y:S01]  /*0160*/  @!P1 LDG.E.EL R9, desc[UR4][R4.64] ;  /* 0x0000000404099981 */ /* 0x000ea2000c2e1900 */
[----:B------:R-:W-:-:S04]  /*0170*/  IADD3 R6, P2, R7, UR6, RZ ;  /* 0x0000000607067c10 */ /* 0x000fc8000ff5e0ff */
[----:B------:R-:W-:Y:S02]  /*0180*/  LEA.HI.X.SX32 R7, R7, UR7, 0x1, P2 ;  /* 0x0000000707077c11 */ /* 0x000fe400090f0eff */
[----:B--2---:R-:W-:Y:S01]  /*0190*/  FSETP.GT.AND P0, PT, R0, -R9, PT ;  /* 0x800000090000720b */ /* 0x004fe20003f04000 */
[----:B------:R-:W-:-:S03]  /*01a0*/  FADD R9, R9, R0 ;  /* 0x0000000009097221 */ /* 0x000fc60000000000 */
[----:B------:R-:W-:-:S05]  /*01b0*/  SEL R11, RZ, 0x1, !P0 ;  /* 0x00000001ff0b7807 */ /* 0x000fca0004000000 */
[----:B------:R1:W-:Y:S04]  /*01c0*/  @!P1 STG.E.U8 desc[UR4][R6.64], R11 ;  /* 0x0000000b06009986 */ /* 0x0003e8000c101104 */
[----:B------:R-:W-:Y:S01]  /*01d0*/  @!P0 FMUL R9, R9, 0.10000000149011611938 ;  /* 0x3dcccccd09098820 */ /* 0x000fe20000400000 */
[----:B------:R-:W-:Y:S06]  /*01e0*/  @P1 EXIT ;  /* 0x000000000000194d */ /* 0x000fec0003800000 */
[----:B------:R-:W-:Y:S01]  /*01f0*/  STG.E desc[UR4][R2.64], R9 ;  /* 0x0000000902007986 */ /* 0x000fe2000c101904 */
[----:B------:R-:W-:Y:S05]  /*0200*/  EXIT ;  /* 0x000000000000794d */ /* 0x000fea0003800000 */
.L_x_0:
[----:B------:R-:W-:-:S00]  /*0210*/  BRA `(.L_x_0) ;  /* 0xfffffffc00fc7947 */ /* 0x000fc0000383ffff */
[----:B------:R-:W-:-:S00]  /*0220*/  NOP ;  /* 0x0000000000007918 */ /* 0x000fc00000000000 */
        /* <DEDUP_REMOVED lines=13> */
.L_x_1:


//--------------------- .nv.constant0.triton_poi_fused_convolution_leaky_relu_18 --------------------------
	.section	.nv.constant0.triton_poi_fused_convolution_leaky_relu_18,"a",@progbits
	.sectionflags	@""
	.align	4
.nv.constant0.triton_poi_fused_convolution_leaky_relu_18:
	.zero		556
